	.headerflags	@"EF_CUDA_TEXMODE_UNIFIED EF_CUDA_64BIT_ADDRESS EF_CUDA_ACCELERATORS EF_CUDA_SM90 EF_CUDA_VIRTUAL_SM(EF_CUDA_SM90)"
	.elftype	@"ET_EXEC"


//--------------------- .nv.info                  --------------------------
	.section	.nv.info,"",@"SHT_CUDA_INFO"
	.align	4


	//----- nvinfo : EIATTR_REGCOUNT
	.align		4
        /*0000*/ 	.byte	0x04, 0x2f
        /*0002*/ 	.short	(.L_1 - .L_0)
	.align		4
.L_0:
        /*0004*/ 	.word	index@(triton_poi_fused_convolution_max_pool2d_with_indices_relu_12)
        /*0008*/ 	.word	0x00000020


	//----- nvinfo : EIATTR_MIN_STACK_SIZE
	.align		4
.L_1:
        /*000c*/ 	.byte	0x04, 0x12
        /*000e*/ 	.short	(.L_3 - .L_2)
	.align		4
.L_2:
        /*0010*/ 	.word	index@(triton_poi_fused_convolution_max_pool2d_with_indices_relu_12)
        /*0014*/ 	.word	0x00000000


	//----- nvinfo : EIATTR_FRAME_SIZE
	.align		4
.L_3:
        /*0018*/ 	.byte	0x04, 0x11
        /*001a*/ 	.short	(.L_5 - .L_4)
	.align		4
.L_4:
        /*001c*/ 	.word	index@(triton_poi_fused_convolution_max_pool2d_with_indices_relu_12)
        /*0020*/ 	.word	0x00000000


	//----- nvinfo : EIATTR_MIN_STACK_SIZE
	.align		4
.L_5:
        /*0024*/ 	.byte	0x04, 0x12
        /*0026*/ 	.short	(.L_7 - .L_6)
	.align		4
.L_6:
        /*0028*/ 	.word	index@(triton_poi_fused_convolution_max_pool2d_with_indices_relu_12)
        /*002c*/ 	.word	0x00000000
.L_7:


//--------------------- .nv.info.triton_poi_fused_convolution_max_pool2d_with_indices_relu_12 --------------------------
	.section	.nv.info.triton_poi_fused_convolution_max_pool2d_with_indices_relu_12,"",@"SHT_CUDA_INFO"
	.sectionflags	@""
	.align	4


	//----- nvinfo : EIATTR_CUDA_API_VERSION
	.align		4
        /*0000*/ 	.byte	0x04, 0x37
        /*0002*/ 	.short	(.L_9 - .L_8)
.L_8:
        /*0004*/ 	.word	0x0000007c


	//----- nvinfo : EIATTR_KPARAM_INFO
	.align		4
.L_9:
        /*0008*/ 	.byte	0x04, 0x17
        /*000a*/ 	.short	(.L_11 - .L_10)
.L_10:
        /*000c*/ 	.word	0x00000000
        /*0010*/ 	.short	0x0005
        /*0012*/ 	.short	0x0024
        /*0014*/ 	.byte	0x00, 0xf0, 0x11, 0x00


	//----- nvinfo : EIATTR_KPARAM_INFO
	.align		4
.L_11:
        /*0018*/ 	.byte	0x04, 0x17
        /*001a*/ 	.short	(.L_13 - .L_12)
.L_12:
        /*001c*/ 	.word	0x00000000
        /*0020*/ 	.short	0x0004
        /*0022*/ 	.short	0x0020
        /*0024*/ 	.byte	0x00, 0xf0, 0x11, 0x00


	//----- nvinfo : EIATTR_KPARAM_INFO
	.align		4
.L_13:
        /*0028*/ 	.byte	0x04, 0x17
        /*002a*/ 	.short	(.L_15 - .L_14)
.L_14:
        /*002c*/ 	.word	0x00000000
        /*0030*/ 	.short	0x0003
        /*0032*/ 	.short	0x0018
        /*0034*/ 	.byte	0x00, 0xf4, 0x21, 0x00


	//----- nvinfo : EIATTR_KPARAM_INFO
	.align		4
.L_15:
        /*0038*/ 	.byte	0x04, 0x17
        /*003a*/ 	.short	(.L_17 - .L_16)
.L_16:
        /*003c*/ 	.word	0x00000000
        /*0040*/ 	.short	0x0002
        /*0042*/ 	.short	0x0010
        /*0044*/ 	.byte	0x00, 0xf4, 0x21, 0x00


	//----- nvinfo : EIATTR_KPARAM_INFO
	.align		4
.L_17:
        /*0048*/ 	.byte	0x04, 0x17
        /*004a*/ 	.short	(.L_19 - .L_18)
.L_18:
        /*004c*/ 	.word	0x00000000
        /*0050*/ 	.short	0x0001
        /*0052*/ 	.short	0x0008
        /*0054*/ 	.byte	0x00, 0xf4, 0x21, 0x00


	//----- nvinfo : EIATTR_KPARAM_INFO
	.align		4
.L_19:
        /*0058*/ 	.byte	0x04, 0x17
        /*005a*/ 	.short	(.L_21 - .L_20)
.L_20:
        /*005c*/ 	.word	0x00000000
        /*0060*/ 	.short	0x0000
        /*0062*/ 	.short	0x0000
        /*0064*/ 	.byte	0x00, 0xf4, 0x21, 0x00


	//----- nvinfo : EIATTR_SPARSE_MMA_MASK
	.align		4
.L_21:
        /*0068*/ 	.byte	0x03, 0x50
        /*006a*/ 	.short	0x0000


	//----- nvinfo : EIATTR_MAXREG_COUNT
	.align		4
        /*006c*/ 	.byte	0x03, 0x1b
        /*006e*/ 	.short	0x00ff


	//----- nvinfo : EIATTR_EXIT_INSTR_OFFSETS
	.align		4
        /*0070*/ 	.byte	0x04, 0x1c
        /*0072*/ 	.short	(.L_23 - .L_22)


	//   ....[0]....
.L_22:
        /*0074*/ 	.word	0x000007b0


	//   ....[1]....
        /*0078*/ 	.word	0x000007d0


	//----- nvinfo : EIATTR_REQNTID
	.align		4
.L_23:
        /*007c*/ 	.byte	0x04, 0x10
        /*007e*/ 	.short	(.L_25 - .L_24)
.L_24:
        /*0080*/ 	.word	0x00000080
        /*0084*/ 	.word	0x00000001
        /*0088*/ 	.word	0x00000001


	//----- nvinfo : EIATTR_CBANK_PARAM_SIZE
	.align		4
.L_25:
        /*008c*/ 	.byte	0x03, 0x19
        /*008e*/ 	.short	0x0028


	//----- nvinfo : EIATTR_PARAM_CBANK
	.align		4
        /*0090*/ 	.byte	0x04, 0x0a
        /*0092*/ 	.short	(.L_27 - .L_26)
	.align		4
.L_26:
        /*0094*/ 	.word	index@(.nv.constant0.triton_poi_fused_convolution_max_pool2d_with_indices_relu_12)
        /*0098*/ 	.short	0x0210
        /*009a*/ 	.short	0x0028


	//----- nvinfo : EIATTR_SW_WAR
	.align		4
.L_27:
        /*009c*/ 	.byte	0x04, 0x36
        /*009e*/ 	.short	(.L_29 - .L_28)
.L_28:
        /*00a0*/ 	.word	0x00000008
.L_29:


//--------------------- .nv.callgraph             --------------------------
	.section	.nv.callgraph,"",@"SHT_CUDA_CALLGRAPH"
	.align	4
	.sectionentsize	8
	.align		4
        /*0000*/ 	.word	0x00000000
	.align		4
        /*0004*/ 	.word	0xffffffff
	.align		4
        /*0008*/ 	.word	0x00000000
	.align		4
        /*000c*/ 	.word	0xfffffffe
	.align		4
        /*0010*/ 	.word	0x00000000
	.align		4
        /*0014*/ 	.word	0xfffffffd
	.align		4
        /*0018*/ 	.word	0x00000000
	.align		4
        /*001c*/ 	.word	0xfffffffc


//--------------------- .text.triton_poi_fused_convolution_max_pool2d_with_indices_relu_12 --------------------------
	.section	.text.triton_poi_fused_convolution_max_pool2d_with_indices_relu_12,"ax",@progbits
	.sectionflags	@"SHF_BARRIERS=1"
	.align	128
        .global         triton_poi_fused_convolution_max_pool2d_with_indices_relu_12
        .type           triton_poi_fused_convolution_max_pool2d_with_indices_relu_12,@function
        .size           triton_poi_fused_convolution_max_pool2d_with_indices_relu_12,(.L_x_1 - triton_poi_fused_convolution_max_pool2d_with_indices_relu_12)
        .other          triton_poi_fused_convolution_max_pool2d_with_indices_relu_12,@"STO_CUDA_ENTRY STV_DEFAULT"
triton_poi_fused_convolution_max_pool2d_with_indices_relu_12:
.text.triton_poi_fused_convolution_max_pool2d_with_indices_relu_12:
[----:B------:R-:W0:Y:S02]  /*0000*/  LDC R1, c[0x0][0x28] ;  /* 0x00000a00ff017b82 */ /* 0x000e240000000800 */
[----:B------:R-:W1:Y:S01]  /*0010*/  S2R R0, SR_CTAID.Y ;  /* 0x0000000000007919 */ /* 0x000e620000002600 */
[----:B------:R-:W2:Y:S01]  /*0020*/  LDC.64 R12, c[0x0][0x218] ;  /* 0x00008600ff0c7b82 */ /* 0x000ea20000000a00 */
[----:B------:R-:W-:Y:S02]  /*0030*/  CS2R R6, SRZ ;  /* 0x0000000000067805 */ /* 0x000fe4000001ff00 */
[----:B------:R-:W-:Y:S01]  /*0040*/  CS2R R8, SRZ ;  /* 0x0000000000087805 */ /* 0x000fe2000001ff00 */
[----:B------:R-:W3:Y:S01]  /*0050*/  S2R R18, SR_TID.X ;  /* 0x0000000000127919 */ /* 0x000ee20000002100 */
[----:B------:R-:W-:Y:S01]  /*0060*/  CS2R R10, SRZ ;  /* 0x00000000000a7805 */ /* 0x000fe2000001ff00 */
[----:B------:R-:W-:Y:S01]  /*0070*/  ULDC.64 UR6, c[0x0][0x208] ;  /* 0x0000820000067ab9 */ /* 0x000fe20000000a00 */
[----:B------:R-:W4:Y:S01]  /*0080*/  S2R R2, SR_CTAID.X ;  /* 0x0000000000027919 */ /* 0x000f220000002500 */
[----:B------:R-:W5:Y:S01]  /*0090*/  LDC.64 R16, c[0x0][0x210] ;  /* 0x00008400ff107b82 */ /* 0x000f620000000a00 */
[----:B-1----:R-:W-:Y:S01]  /*00a0*/  IMAD.SHL.U32 R20, R0, 0x20, RZ ;  /* 0x0000002000147824 */ /* 0x002fe200078e00ff */
[----:B------:R-:W-:Y:S01]  /*00b0*/  SHF.R.S32.HI R3, RZ, 0x1a, R0 ;  /* 0x0000001aff037819 */ /* 0x000fe20000011400 */
[----:B---3--:R-:W-:-:S03]  /*00c0*/  IMAD.SHL.U32 R23, R18, 0x4, RZ ;  /* 0x0000000412177824 */ /* 0x008fc600078e00ff */
[----:B------:R-:W-:Y:S02]  /*00d0*/  SGXT R3, R3, 0x1 ;  /* 0x000000010303781a */ /* 0x000fe40000000200 */
[----:B------:R-:W-:Y:S01]  /*00e0*/  SHF.R.U32.HI R21, RZ, 0x3, R18 ;  /* 0x00000003ff157819 */ /* 0x000fe20000011612 */
[----:B----4-:R-:W-:Y:S01]  /*00f0*/  IMAD.SHL.U32 R2, R2, 0x20, RZ ;  /* 0x0000002002027824 */ /* 0x010fe200078e00ff */
[----:B------:R-:W-:Y:S02]  /*0100*/  LOP3.LUT R0, R20, 0x1c, R23, 0xf8, !PT ;  /* 0x0000001c14007812 */ /* 0x000fe400078ef817 */
[----:B------:R-:W-:Y:S02]  /*0110*/  SGXT.U32 R21, R21, 0x4 ;  /* 0x000000041515781a */ /* 0x000fe40000000000 */
[----:B------:R-:W-:-:S04]  /*0120*/  LEA.HI R3, R3, R0, RZ, 0x8 ;  /* 0x0000000003037211 */ /* 0x000fc800078f40ff */
[C---:B------:R-:W-:Y:S01]  /*0130*/  LOP3.LUT R5, R3.reuse, 0xffffff00, RZ, 0xc0, !PT ;  /* 0xffffff0003057812 */ /* 0x040fe200078ec0ff */
[----:B------:R-:W-:-:S04]  /*0140*/  IMAD.SHL.U32 R3, R3, 0x100, RZ ;  /* 0x0000010003037824 */ /* 0x000fc800078e00ff */
[----:B------:R-:W-:Y:S01]  /*0150*/  IMAD.IADD R5, R0, 0x1, -R5 ;  /* 0x0000000100057824 */ /* 0x000fe200078e0a05 */
[----:B------:R-:W-:Y:S02]  /*0160*/  LOP3.LUT R4, R3, 0xffff0000, RZ, 0xc0, !PT ;  /* 0xffff000003047812 */ /* 0x000fe400078ec0ff */
[----:B------:R-:W-:Y:S01]  /*0170*/  LOP3.LUT R3, R2, 0x10, R21, 0xfe, !PT ;  /* 0x0000001002037812 */ /* 0x000fe200078efe15 */
[----:B--2---:R-:W-:Y:S01]  /*0180*/  IMAD.WIDE R12, R5, 0x4, R12 ;  /* 0x00000004050c7825 */ /* 0x004fe200078e020c */
[----:B------:R-:W-:Y:S02]  /*0190*/  LOP3.LUT R0, R2, R21, RZ, 0xfc, !PT ;  /* 0x0000001502007212 */ /* 0x000fe400078efcff */
[----:B------:R-:W-:Y:S01]  /*01a0*/  ISETP.GE.AND P0, PT, R3, 0x100, PT ;  /* 0x000001000300780c */ /* 0x000fe20003f06270 */
[----:B------:R-:W-:Y:S01]  /*01b0*/  IMAD.IADD R4, R5, 0x1, R4 ;  /* 0x0000000105047824 */ /* 0x000fe200078e0204 */
[----:B------:R-:W-:Y:S01]  /*01c0*/  ISETP.GE.AND P1, PT, R0, 0x100, PT ;  /* 0x000001000000780c */ /* 0x000fe20003f26270 */
[----:B------:R-:W2:Y:S02]  /*01d0*/  LDG.E.EL.128 R12, desc[UR6][R12.64] ;  /* 0x000000060c0c7981 */ /* 0x000ea4000c2e1d00 */
[----:B------:R-:W-:-:S02]  /*01e0*/  IMAD R3, R3, 0x100, R4 ;  /* 0x0000010003037824 */ /* 0x000fc400078e0204 */
[----:B------:R-:W-:Y:S01]  /*01f0*/  IMAD R0, R0, 0x100, R4 ;  /* 0x0000010000007824 */ /* 0x000fe200078e0204 */
[----:B------:R-:W-:Y:S01]  /*0200*/  CS2R R4, SRZ ;  /* 0x0000000000047805 */ /* 0x000fe2000001ff00 */
[----:B-----5:R-:W-:-:S04]  /*0210*/  IMAD.WIDE R24, R3, 0x4, R16 ;  /* 0x0000000403187825 */ /* 0x020fc800078e0210 */
[----:B------:R-:W-:Y:S01]  /*0220*/  IMAD.WIDE R16, R0, 0x4, R16 ;  /* 0x0000000400107825 */ /* 0x000fe200078e0210 */
[----:B------:R-:W2:Y:S04]  /*0230*/  @!P0 LDG.E.EL.128 R4, desc[UR6][R24.64] ;  /* 0x0000000618048981 */ /* 0x000ea8000c2e1d00 */
[----:B------:R1:W3:Y:S01]  /*0240*/  @!P1 LDG.E.EL.128 R8, desc[UR6][R16.64] ;  /* 0x0000000610089981 */ /* 0x0002e2000c2e1d00 */
[----:B------:R-:W4:Y:S01]  /*0250*/  S2UR UR5, SR_CgaCtaId ;  /* 0x00000000000579c3 */ /* 0x000f220000008800 */
[----:B------:R-:W-:Y:S01]  /*0260*/  IMAD.SHL.U32 R19, R18, 0x80, RZ ;  /* 0x0000008012137824 */ /* 0x000fe200078e00ff */
[----:B------:R-:W-:Y:S01]  /*0270*/  SHF.R.U32.HI R26, RZ, 0x3, R18 ;  /* 0x00000003ff1a7819 */ /* 0x000fe20000011612 */
[----:B------:R-:W-:-:S03]  /*0280*/  UMOV UR4, 0x400 ;  /* 0x0000040000047882 */ /* 0x000fc60000000000 */
[----:B------:R-:W-:Y:S02]  /*0290*/  LOP3.LUT R19, R19, 0x380, RZ, 0xc0, !PT ;  /* 0x0000038013137812 */ /* 0x000fe400078ec0ff */
[----:B------:R-:W-:Y:S02]  /*02a0*/  SGXT.U32 R26, R26, 0x4 ;  /* 0x000000041a1a781a */ /* 0x000fe40000000000 */
[C---:B-1----:R-:W-:Y:S02]  /*02b0*/  LOP3.LUT R16, R19.reuse, 0x20, RZ, 0xfc, !PT ;  /* 0x0000002013107812 */ /* 0x042fe400078efcff */
[C---:B------:R-:W-:Y:S02]  /*02c0*/  LOP3.LUT R24, R19.reuse, 0x40, RZ, 0xfc, !PT ;  /* 0x0000004013187812 */ /* 0x040fe400078efcff */
[C---:B------:R-:W-:Y:S02]  /*02d0*/  LOP3.LUT R26, R19.reuse, R26, RZ, 0xfc, !PT ;  /* 0x0000001a131a7212 */ /* 0x040fe400078efcff */
[----:B------:R-:W-:Y:S01]  /*02e0*/  LOP3.LUT R27, R19, 0x60, RZ, 0xfc, !PT ;  /* 0x00000060131b7812 */ /* 0x000fe200078efcff */
[----:B----4-:R-:W-:-:S06]  /*02f0*/  UPRMT UR4, UR5, 0x654, UR4 ;  /* 0x0000065405047896 */ /* 0x010fcc0008000004 */
[----:B------:R-:W-:Y:S02]  /*0300*/  LEA.HI R19, R19, UR4, RZ, 0x1d ;  /* 0x0000000413137c11 */ /* 0x000fe4000f8fe8ff */
[----:B------:R-:W-:Y:S02]  /*0310*/  LEA.HI R17, R16, UR4, RZ, 0x1d ;  /* 0x0000000410117c11 */ /* 0x000fe4000f8fe8ff */
[----:B------:R-:W-:Y:S02]  /*0320*/  LEA.HI R25, R24, UR4, RZ, 0x1d ;  /* 0x0000000418197c11 */ /* 0x000fe4000f8fe8ff */
[----:B------:R-:W-:Y:S01]  /*0330*/  LEA.HI R27, R27, UR4, RZ, 0x1d ;  /* 0x000000041b1b7c11 */ /* 0x000fe2000f8fe8ff */
[C---:B------:R-:W-:Y:S02]  /*0340*/  IMAD R19, R26.reuse, 0x4, R19 ;  /* 0x000000041a137824 */ /* 0x040fe400078e0213 */
[C---:B------:R-:W-:Y:S02]  /*0350*/  IMAD R28, R26.reuse, 0x4, R17 ;  /* 0x000000041a1c7824 */ /* 0x040fe400078e0211 */
[----:B------:R-:W-:-:S02]  /*0360*/  IMAD R25, R26, 0x4, R25 ;  /* 0x000000041a197824 */ /* 0x000fc400078e0219 */
[----:B------:R-:W-:Y:S02]  /*0370*/  IMAD R26, R26, 0x4, R27 ;  /* 0x000000041a1a7824 */ /* 0x000fe400078e021b */
[----:B------:R-:W-:-:S05]  /*0380*/  IMAD.SHL.U32 R22, R18, 0x4, RZ ;  /* 0x0000000412167824 */ /* 0x000fca00078e00ff */
[----:B------:R-:W-:-:S04]  /*0390*/  LOP3.LUT R22, R22, 0x1fc, RZ, 0xc0, !PT ;  /* 0x000001fc16167812 */ /* 0x000fc800078ec0ff */
[----:B------:R-:W-:Y:S02]  /*03a0*/  LOP3.LUT R16, R22, 0x200, RZ, 0xfc, !PT ;  /* 0x0000020016107812 */ /* 0x000fe400078efcff */
[----:B------:R-:W-:Y:S02]  /*03b0*/  SHF.R.U32.HI R18, RZ, 0x1, R18 ;  /* 0x00000001ff127819 */ /* 0x000fe40000011612 */
[----:B------:R-:W-:Y:S02]  /*03c0*/  SHF.R.U32.HI R16, RZ, 0x3, R16 ;  /* 0x00000003ff107819 */ /* 0x000fe40000011610 */
[----:B------:R-:W-:Y:S02]  /*03d0*/  LOP3.LUT R18, R18, 0x3c, RZ, 0xc0, !PT ;  /* 0x0000003c12127812 */ /* 0x000fe400078ec0ff */
[----:B------:R-:W-:-:S03]  /*03e0*/  LOP3.LUT R16, R16, 0x7c, RZ, 0xc0, !PT ;  /* 0x0000007c10107812 */ /* 0x000fc600078ec0ff */
[----:B------:R-:W-:Y:S02]  /*03f0*/  VIADD R17, R18, UR4 ;  /* 0x0000000412117c36 */ /* 0x000fe40008000000 */
[----:B------:R-:W-:Y:S02]  /*0400*/  VIADD R27, R16, UR4 ;  /* 0x00000004101b7c36 */ /* 0x000fe40008000000 */
[C---:B------:R-:W-:Y:S02]  /*0410*/  IMAD R24, R22.reuse, 0x4, R17 ;  /* 0x0000000416187824 */ /* 0x040fe400078e0211 */
[----:B------:R-:W-:Y:S01]  /*0420*/  IMAD R22, R22, 0x4, R27 ;  /* 0x0000000416167824 */ /* 0x000fe200078e021b */
[----:B------:R-:W-:Y:S02]  /*0430*/  LOP3.LUT R23, R2, 0x1c, R23, 0xf8, !PT ;  /* 0x0000001c02177812 */ /* 0x000fe400078ef817 */
[----:B------:R-:W-:Y:S02]  /*0440*/  LOP3.LUT R2, R20, R21, RZ, 0xfc, !PT ;  /* 0x0000001514027212 */ /* 0x000fe400078efcff */
[----:B------:R-:W-:-:S03]  /*0450*/  LOP3.LUT R20, R20, 0x10, R21, 0xfe, !PT ;  /* 0x0000001014147812 */ /* 0x000fc600078efe15 */
[----:B------:R-:W-:Y:S01]  /*0460*/  IMAD R21, R2, 0x100, R23 ;  /* 0x0000010002157824 */ /* 0x000fe200078e0217 */
[C---:B--2---:R-:W-:Y:S01]  /*0470*/  FSETP.GEU.AND P5, PT, R12.reuse, -R4, PT ;  /* 0x800000040c00720b */ /* 0x044fe20003fae000 */
[C---:B------:R-:W-:Y:S01]  /*0480*/  FADD R4, R12.reuse, R4 ;  /* 0x000000040c047221 */ /* 0x040fe20000000000 */
[C---:B---3--:R-:W-:Y:S01]  /*0490*/  FSETP.GEU.AND P6, PT, R12.reuse, -R8, PT ;  /* 0x800000080c00720b */ /* 0x048fe20003fce000 */
[----:B------:R-:W-:Y:S01]  /*04a0*/  FADD R8, R12, R8 ;  /* 0x000000080c087221 */ /* 0x000fe20000000000 */
[C---:B------:R-:W-:Y:S01]  /*04b0*/  FSETP.GEU.AND P2, PT, R13.reuse, -R5, PT ;  /* 0x800000050d00720b */ /* 0x040fe20003f4e000 */
[C---:B------:R-:W-:Y:S01]  /*04c0*/  FADD R5, R13.reuse, R5 ;  /* 0x000000050d057221 */ /* 0x040fe20000000000 */
[C---:B------:R-:W-:Y:S01]  /*04d0*/  FSETP.GEU.AND P3, PT, R13.reuse, -R9, PT ;  /* 0x800000090d00720b */ /* 0x040fe20003f6e000 */
[----:B------:R-:W-:Y:S01]  /*04e0*/  FADD R9, R13, R9 ;  /* 0x000000090d097221 */ /* 0x000fe20000000000 */
[----:B------:R-:W-:Y:S02]  /*04f0*/  FSEL R4, R4, RZ, P5 ;  /* 0x000000ff04047208 */ /* 0x000fe40002800000 */
[C---:B------:R-:W-:Y:S01]  /*0500*/  FSETP.GEU.AND P5, PT, R14.reuse, -R10, PT ;  /* 0x8000000a0e00720b */ /* 0x040fe20003fae000 */
[----:B------:R-:W-:Y:S01]  /*0510*/  FADD R10, R14, R10 ;  /* 0x0000000a0e0a7221 */ /* 0x000fe20000000000 */
[----:B------:R-:W-:-:S02]  /*0520*/  FSEL R8, R8, RZ, P6 ;  /* 0x000000ff08087208 */ /* 0x000fc40003000000 */
[C---:B------:R-:W-:Y:S01]  /*0530*/  FSETP.GEU.AND P6, PT, R15.reuse, -R11, PT ;  /* 0x8000000b0f00720b */ /* 0x040fe20003fce000 */
[----:B------:R-:W-:Y:S01]  /*0540*/  FADD R11, R15, R11 ;  /* 0x0000000b0f0b7221 */ /* 0x000fe20000000000 */
[C---:B------:R-:W-:Y:S01]  /*0550*/  FSETP.GEU.AND P4, PT, R14.reuse, -R6, PT ;  /* 0x800000060e00720b */ /* 0x040fe20003f8e000 */
[----:B------:R-:W-:Y:S01]  /*0560*/  FADD R6, R14, R6 ;  /* 0x000000060e067221 */ /* 0x000fe20000000000 */
[----:B------:R-:W-:Y:S02]  /*0570*/  FSEL R5, R5, RZ, P2 ;  /* 0x000000ff05057208 */ /* 0x000fe40001000000 */
[C---:B------:R-:W-:Y:S01]  /*0580*/  FSETP.GEU.AND P2, PT, R15.reuse, -R7, PT ;  /* 0x800000070f00720b */ /* 0x040fe20003f4e000 */
[----:B------:R-:W-:Y:S01]  /*0590*/  FADD R7, R15, R7 ;  /* 0x000000070f077221 */ /* 0x000fe20000000000 */
[----:B------:R-:W-:Y:S02]  /*05a0*/  FSEL R9, R9, RZ, P3 ;  /* 0x000000ff09097208 */ /* 0x000fe40001800000 */
[----:B------:R-:W-:-:S02]  /*05b0*/  FSEL R10, R10, RZ, P5 ;  /* 0x000000ff0a0a7208 */ /* 0x000fc40002800000 */
[----:B------:R-:W-:Y:S01]  /*05c0*/  FSEL R11, R11, RZ, P6 ;  /* 0x000000ff0b0b7208 */ /* 0x000fe20003000000 */
[----:B------:R-:W-:Y:S01]  /*05d0*/  STS [R19], R8 ;  /* 0x0000000813007388 */ /* 0x000fe20000000800 */
[----:B------:R-:W-:Y:S02]  /*05e0*/  FSEL R6, R6, RZ, P4 ;  /* 0x000000ff06067208 */ /* 0x000fe40002000000 */
[----:B------:R-:W-:Y:S01]  /*05f0*/  FSEL R7, R7, RZ, P2 ;  /* 0x000000ff07077208 */ /* 0x000fe20001000000 */
[----:B------:R-:W-:Y:S04]  /*0600*/  STS [R28+0x80], R9 ;  /* 0x000080091c007388 */ /* 0x000fe80000000800 */
[----:B------:R-:W-:Y:S04]  /*0610*/  STS [R25+0x100], R10 ;  /* 0x0001000a19007388 */ /* 0x000fe80000000800 */
[----:B------:R-:W-:Y:S04]  /*0620*/  STS [R26+0x180], R11 ;  /* 0x0001800b1a007388 */ /* 0x000fe80000000800 */
[----:B------:R-:W-:Y:S04]  /*0630*/  STS [R19+0x40], R4 ;  /* 0x0000400413007388 */ /* 0x000fe80000000800 */
[----:B------:R1:W-:Y:S04]  /*0640*/  STS [R28+0xc0], R5 ;  /* 0x0000c0051c007388 */ /* 0x0003e80000000800 */
[----:B------:R-:W-:Y:S04]  /*0650*/  STS [R25+0x140], R6 ;  /* 0x0001400619007388 */ /* 0x000fe80000000800 */
[----:B------:R2:W-:Y:S01]  /*0660*/  STS [R26+0x1c0], R7 ;  /* 0x0001c0071a007388 */ /* 0x0005e20000000800 */
[----:B-1----:R-:W1:Y:S08]  /*0670*/  LDC.64 R28, c[0x0][0x220] ;  /* 0x00008800ff1c7b82 */ /* 0x002e700000000a00 */
[----:B------:R-:W-:Y:S08]  /*0680*/  BAR.SYNC.DEFER_BLOCKING 0x0 ;  /* 0x0000000000007b1d */ /* 0x000ff00000010000 */
[----:B--2---:R-:W2:Y:S01]  /*0690*/  LDC.64 R26, c[0x0][0x228] ;  /* 0x00008a00ff1a7b82 */ /* 0x004ea20000000a00 */
[----:B------:R-:W-:Y:S04]  /*06a0*/  LDS R12, [R24] ;  /* 0x00000000180c7984 */ /* 0x000fe80000000800 */
[----:B------:R-:W-:Y:S04]  /*06b0*/  LDS R13, [R24+0x4] ;  /* 0x00000400180d7984 */ /* 0x000fe80000000800 */
[----:B------:R-:W-:Y:S04]  /*06c0*/  LDS R14, [R24+0x8] ;  /* 0x00000800180e7984 */ /* 0x000fe80000000800 */
[----:B------:R-:W3:Y:S04]  /*06d0*/  LDS R15, [R24+0xc] ;  /* 0x00000c00180f7984 */ /* 0x000ee80000000800 */
[----:B------:R-:W-:Y:S04]  /*06e0*/  LDS R16, [R22+0x800] ;  /* 0x0008000016107984 */ /* 0x000fe80000000800 */
[----:B------:R-:W-:Y:S04]  /*06f0*/  LDS R17, [R22+0x804] ;  /* 0x0008040016117984 */ /* 0x000fe80000000800 */
[----:B------:R-:W-:Y:S04]  /*0700*/  LDS R18, [R22+0x808] ;  /* 0x0008080016127984 */ /* 0x000fe80000000800 */
[----:B------:R2:W4:Y:S01]  /*0710*/  LDS R19, [R22+0x80c] ;  /* 0x00080c0016137984 */ /* 0x0005220000000800 */
[----:B------:R-:W-:Y:S01]  /*0720*/  ISETP.GE.AND P2, PT, R23, 0x100, PT ;  /* 0x000001001700780c */ /* 0x000fe20003f46270 */
[----:B------:R-:W-:-:S02]  /*0730*/  IMAD R23, R20, 0x100, R23 ;  /* 0x0000010014177824 */ /* 0x000fc400078e0217 */
[----:B-1----:R-:W-:-:S04]  /*0740*/  IMAD.WIDE R20, R21, 0x4, R28 ;  /* 0x0000000415147825 */ /* 0x002fc800078e021c */
[----:B------:R-:W-:-:S04]  /*0750*/  IMAD.WIDE R28, R23, 0x4, R28 ;  /* 0x00000004171c7825 */ /* 0x000fc800078e021c */
[----:B--2---:R-:W-:-:S04]  /*0760*/  IMAD.WIDE R22, R0, 0x4, R26 ;  /* 0x0000000400167825 */ /* 0x004fc800078e021a */
[----:B------:R-:W-:Y:S01]  /*0770*/  IMAD.WIDE R26, R3, 0x4, R26 ;  /* 0x00000004031a7825 */ /* 0x000fe200078e021a */
[----:B---3--:R1:W-:Y:S04]  /*0780*/  @!P2 STG.E.128 desc[UR6][R20.64], R12 ;  /* 0x0000000c1400a986 */ /* 0x0083e8000c101d06 */
[----:B----4-:R1:W-:Y:S04]  /*0790*/  @!P2 STG.E.128 desc[UR6][R28.64], R16 ;  /* 0x000000101c00a986 */ /* 0x0103e8000c101d06 */
[----:B------:R1:W-:Y:S01]  /*07a0*/  @!P1 STG.E.128 desc[UR6][R22.64], R8 ;  /* 0x0000000816009986 */ /* 0x0003e2000c101d06 */
[----:B------:R-:W-:Y:S05]  /*07b0*/  @P0 EXIT ;  /* 0x000000000000094d */ /* 0x000fea0003800000 */
[----:B------:R-:W-:Y:S01]  /*07c0*/  STG.E.128 desc[UR6][R26.64], R4 ;  /* 0x000000041a007986 */ /* 0x000fe2000c101d06 */
[----:B------:R-:W-:Y:S05]  /*07d0*/  EXIT ;  /* 0x000000000000794d */ /* 0x000fea0003800000 */
.L_x_0:
[----:B------:R-:W-:-:S00]  /*07e0*/  BRA `(.L_x_0) ;  /* 0xfffffffc00fc7947 */ /* 0x000fc0000383ffff */
[----:B------:R-:W-:-:S00]  /*07f0*/  NOP ;  /* 0x0000000000007918 */ /* 0x000fc00000000000 */
        /* <DEDUP_REMOVED lines=8> */
.L_x_1:


//--------------------- .nv.shared.triton_poi_fused_convolution_max_pool2d_with_indices_relu_12 --------------------------
	.section	.nv.shared.triton_poi_fused_convolution_max_pool2d_with_indices_relu_12,"aw",@nobits
	.sectionflags	@""
	.align	16
	.zero		1024


//--------------------- .nv.constant0.triton_poi_fused_convolution_max_pool2d_with_indices_relu_12 --------------------------
	.section	.nv.constant0.triton_poi_fused_convolution_max_pool2d_with_indices_relu_12,"a",@progbits
	.sectionflags	@""
	.align	4
.nv.constant0.triton_poi_fused_convolution_max_pool2d_with_indices_relu_12:
	.zero		568
